	.headerflags	@"EF_CUDA_TEXMODE_UNIFIED EF_CUDA_64BIT_ADDRESS EF_CUDA_ACCELERATORS EF_CUDA_SM90 EF_CUDA_VIRTUAL_SM(EF_CUDA_SM90)"
	.elftype	@"ET_EXEC"


//--------------------- .nv.info                  --------------------------
	.section	.nv.info,"",@"SHT_CUDA_INFO"
	.align	4


	//----- nvinfo : EIATTR_REGCOUNT
	.align		4
        /*0000*/ 	.byte	0x04, 0x2f
        /*0002*/ 	.short	(.L_2 - .L_1)
	.align		4
.L_1:
        /*0004*/ 	.word	index@(triton_poi_fused_native_group_norm_relu_26)
        /*0008*/ 	.word	0x00000020


	//----- nvinfo : EIATTR_MIN_STACK_SIZE
	.align		4
.L_2:
        /*000c*/ 	.byte	0x04, 0x12
        /*000e*/ 	.short	(.L_4 - .L_3)
	.align		4
.L_3:
        /*0010*/ 	.word	index@(triton_poi_fused_native_group_norm_relu_26)
        /*0014*/ 	.word	0x00000000


	//----- nvinfo : EIATTR_FRAME_SIZE
	.align		4
.L_4:
        /*0018*/ 	.byte	0x04, 0x11
        /*001a*/ 	.short	(.L_6 - .L_5)
	.align		4
.L_5:
        /*001c*/ 	.word	index@(triton_poi_fused_native_group_norm_relu_26)
        /*0020*/ 	.word	0x00000000


	//----- nvinfo : EIATTR_MIN_STACK_SIZE
	.align		4
.L_6:
        /*0024*/ 	.byte	0x04, 0x12
        /*0026*/ 	.short	(.L_8 - .L_7)
	.align		4
.L_7:
        /*0028*/ 	.word	index@(triton_poi_fused_native_group_norm_relu_26)
        /*002c*/ 	.word	0x00000000
.L_8:


//--------------------- .nv.info.triton_poi_fused_native_group_norm_relu_26 --------------------------
	.section	.nv.info.triton_poi_fused_native_group_norm_relu_26,"",@"SHT_CUDA_INFO"
	.sectionflags	@""
	.align	4


	//----- nvinfo : EIATTR_CUDA_API_VERSION
	.align		4
        /*0000*/ 	.byte	0x04, 0x37
        /*0002*/ 	.short	(.L_10 - .L_9)
.L_9:
        /*0004*/ 	.word	0x0000007c


	//----- nvinfo : EIATTR_KPARAM_INFO
	.align		4
.L_10:
        /*0008*/ 	.byte	0x04, 0x17
        /*000a*/ 	.short	(.L_12 - .L_11)
.L_11:
        /*000c*/ 	.word	0x00000000
        /*0010*/ 	.short	0x0006
        /*0012*/ 	.short	0x0030
        /*0014*/ 	.byte	0x00, 0xf0, 0x11, 0x00


	//----- nvinfo : EIATTR_KPARAM_INFO
	.align		4
.L_12:
        /*0018*/ 	.byte	0x04, 0x17
        /*001a*/ 	.short	(.L_14 - .L_13)
.L_13:
        /*001c*/ 	.word	0x00000000
        /*0020*/ 	.short	0x0005
        /*0022*/ 	.short	0x0028
        /*0024*/ 	.byte	0x00, 0xf4, 0x21, 0x00


	//----- nvinfo : EIATTR_KPARAM_INFO
	.align		4
.L_14:
        /*0028*/ 	.byte	0x04, 0x17
        /*002a*/ 	.short	(.L_16 - .L_15)
.L_15:
        /*002c*/ 	.word	0x00000000
        /*0030*/ 	.short	0x0004
        /*0032*/ 	.short	0x0020
        /*0034*/ 	.byte	0x00, 0xf4, 0x21, 0x00


	//----- nvinfo : EIATTR_KPARAM_INFO
	.align		4
.L_16:
        /*0038*/ 	.byte	0x04, 0x17
        /*003a*/ 	.short	(.L_18 - .L_17)
.L_17:
        /*003c*/ 	.word	0x00000000
        /*0040*/ 	.short	0x0003
        /*0042*/ 	.short	0x0018
        /*0044*/ 	.byte	0x00, 0xf4, 0x21, 0x00


	//----- nvinfo : EIATTR_KPARAM_INFO
	.align		4
.L_18:
        /*0048*/ 	.byte	0x04, 0x17
        /*004a*/ 	.short	(.L_20 - .L_19)
.L_19:
        /*004c*/ 	.word	0x00000000
        /*0050*/ 	.short	0x0002
        /*0052*/ 	.short	0x0010
        /*0054*/ 	.byte	0x00, 0xf4, 0x21, 0x00


	//----- nvinfo : EIATTR_KPARAM_INFO
	.align		4
.L_20:
        /*0058*/ 	.byte	0x04, 0x17
        /*005a*/ 	.short	(.L_22 - .L_21)
.L_21:
        /*005c*/ 	.word	0x00000000
        /*0060*/ 	.short	0x0001
        /*0062*/ 	.short	0x0008
        /*0064*/ 	.byte	0x00, 0xf4, 0x21, 0x00


	//----- nvinfo : EIATTR_KPARAM_INFO
	.align		4
.L_22:
        /*0068*/ 	.byte	0x04, 0x17
        /*006a*/ 	.short	(.L_24 - .L_23)
.L_23:
        /*006c*/ 	.word	0x00000000
        /*0070*/ 	.short	0x0000
        /*0072*/ 	.short	0x0000
        /*0074*/ 	.byte	0x00, 0xf4, 0x21, 0x00


	//----- nvinfo : EIATTR_SPARSE_MMA_MASK
	.align		4
.L_24:
        /*0078*/ 	.byte	0x03, 0x50
        /*007a*/ 	.short	0x0000


	//----- nvinfo : EIATTR_MAXREG_COUNT
	.align		4
        /*007c*/ 	.byte	0x03, 0x1b
        /*007e*/ 	.short	0x00ff


	//----- nvinfo : EIATTR_EXIT_INSTR_OFFSETS
	.align		4
        /*0080*/ 	.byte	0x04, 0x1c
        /*0082*/ 	.short	(.L_26 - .L_25)


	//   ....[0]....
.L_25:
        /*0084*/ 	.word	0x000007b0


	//----- nvinfo : EIATTR_REQNTID
	.align		4
.L_26:
        /*0088*/ 	.byte	0x04, 0x10
        /*008a*/ 	.short	(.L_28 - .L_27)
.L_27:
        /*008c*/ 	.word	0x00000080
        /*0090*/ 	.word	0x00000001
        /*0094*/ 	.word	0x00000001


	//----- nvinfo : EIATTR_CBANK_PARAM_SIZE
	.align		4
.L_28:
        /*0098*/ 	.byte	0x03, 0x19
        /*009a*/ 	.short	0x0034


	//----- nvinfo : EIATTR_PARAM_CBANK
	.align		4
        /*009c*/ 	.byte	0x04, 0x0a
        /*009e*/ 	.short	(.L_30 - .L_29)
	.align		4
.L_29:
        /*00a0*/ 	.word	index@(.nv.constant0.triton_poi_fused_native_group_norm_relu_26)
        /*00a4*/ 	.short	0x0210
        /*00a6*/ 	.short	0x0034


	//----- nvinfo : EIATTR_SW_WAR
	.align		4
.L_30:
        /*00a8*/ 	.byte	0x04, 0x36
        /*00aa*/ 	.short	(.L_32 - .L_31)
.L_31:
        /*00ac*/ 	.word	0x00000008
.L_32:


//--------------------- .nv.callgraph             --------------------------
	.section	.nv.callgraph,"",@"SHT_CUDA_CALLGRAPH"
	.align	4
	.sectionentsize	8
	.align		4
        /*0000*/ 	.word	0x00000000
	.align		4
        /*0004*/ 	.word	0xffffffff
	.align		4
        /*0008*/ 	.word	0x00000000
	.align		4
        /*000c*/ 	.word	0xfffffffe
	.align		4
        /*0010*/ 	.word	0x00000000
	.align		4
        /*0014*/ 	.word	0xfffffffd
	.align		4
        /*0018*/ 	.word	0x00000000
	.align		4
        /*001c*/ 	.word	0xfffffffc


//--------------------- .nv.constant4             --------------------------
	.section	.nv.constant4,"a",@progbits
	.align	8
	.align		8
.nv.constant4:
        /*0000*/ 	.dword	_$_str


//--------------------- .text.triton_poi_fused_native_group_norm_relu_26 --------------------------
	.section	.text.triton_poi_fused_native_group_norm_relu_26,"ax",@progbits
	.align	128
        .global         triton_poi_fused_native_group_norm_relu_26
        .type           triton_poi_fused_native_group_norm_relu_26,@function
        .size           triton_poi_fused_native_group_norm_relu_26,(.L_x_1 - triton_poi_fused_native_group_norm_relu_26)
        .other          triton_poi_fused_native_group_norm_relu_26,@"STO_CUDA_ENTRY STV_DEFAULT"
triton_poi_fused_native_group_norm_relu_26:
.text.triton_poi_fused_native_group_norm_relu_26:
[----:B------:R-:W-:Y:S01]  /*0000*/  LDC R1, c[0x0][0x28] ;  /* 0x00000a00ff017b82 */ /* 0x000fe20000000800 */
[----:B------:R-:W1:Y:S07]  /*0010*/  S2R R0, SR_TID.X ;  /* 0x0000000000007919 */ /* 0x000e6e0000002100 */
[----:B------:R-:W2:Y:S01]  /*0020*/  LDC.64 R22, c[0x0][0x218] ;  /* 0x00008600ff167b82 */ /* 0x000ea20000000a00 */
[----:B------:R-:W-:Y:S01]  /*0030*/  ULDC.64 UR4, c[0x0][0x208] ;  /* 0x0000820000047ab9 */ /* 0x000fe20000000a00 */
[----:B------:R-:W3:Y:S01]  /*0040*/  S2R R5, SR_CTAID.X ;  /* 0x0000000000057919 */ /* 0x000ee20000002500 */
[----:B-1----:R-:W-:Y:S01]  /*0050*/  IMAD.SHL.U32 R0, R0, 0x4, RZ ;  /* 0x0000000400007824 */ /* 0x002fe200078e00ff */
[----:B---3--:R-:W-:-:S04]  /*0060*/  SHF.R.S32.HI R3, RZ, 0x16, R5 ;  /* 0x00000016ff037819 */ /* 0x008fc80000011405 */
[----:B------:R-:W-:Y:S02]  /*0070*/  LOP3.LUT R0, R0, 0x1fc, RZ, 0xc0, !PT ;  /* 0x000001fc00007812 */ /* 0x000fe400078ec0ff */
[----:B------:R-:W-:-:S03]  /*0080*/  SGXT R3, R3, 0x1 ;  /* 0x000000010303781a */ /* 0x000fc60000000200 */
[----:B------:R-:W-:-:S04]  /*0090*/  IMAD R0, R5, 0x200, R0 ;  /* 0x0000020005007824 */ /* 0x000fc800078e0200 */
[C---:B------:R-:W-:Y:S01]  /*00a0*/  VIADD R6, R0.reuse, 0x3 ;  /* 0x0000000300067836 */ /* 0x040fe20000000000 */
[CC--:B------:R-:W-:Y:S01]  /*00b0*/  LEA.HI R2, R3.reuse, R0.reuse, RZ, 0x8 ;  /* 0x0000000003027211 */ /* 0x0c0fe200078f40ff */
[----:B------:R-:W-:Y:S01]  /*00c0*/  VIADD R4, R0, 0x2 ;  /* 0x0000000200047836 */ /* 0x000fe20000000000 */
[C---:B------:R-:W-:Y:S02]  /*00d0*/  LEA.HI R15, R3.reuse, R0, RZ, 0xe ;  /* 0x00000000030f7211 */ /* 0x040fe400078f70ff */
[----:B------:R-:W-:Y:S01]  /*00e0*/  LOP3.LUT R13, R2, 0xffffff00, RZ, 0xc0, !PT ;  /* 0xffffff00020d7812 */ /* 0x000fe200078ec0ff */
[C---:B------:R-:W-:Y:S01]  /*00f0*/  VIADD R2, R0.reuse, 0x1 ;  /* 0x0000000100027836 */ /* 0x040fe20000000000 */
[C---:B------:R-:W-:Y:S02]  /*0100*/  LEA.HI R8, R3.reuse, R6, RZ, 0x8 ;  /* 0x0000000603087211 */ /* 0x040fe400078f40ff */
[C---:B------:R-:W-:Y:S01]  /*0110*/  LEA.HI R7, R3.reuse, R4, RZ, 0x8 ;  /* 0x0000000403077211 */ /* 0x040fe200078f40ff */
[----:B------:R-:W-:Y:S01]  /*0120*/  IMAD.IADD R13, R0, 0x1, -R13 ;  /* 0x00000001000d7824 */ /* 0x000fe200078e0a0d */
[----:B------:R-:W-:-:S02]  /*0130*/  LEA.HI R5, R3, R2, RZ, 0x8 ;  /* 0x0000000203057211 */ /* 0x000fc400078f40ff */
[----:B------:R-:W-:Y:S02]  /*0140*/  LOP3.LUT R9, R8, 0xff00, RZ, 0xc0, !PT ;  /* 0x0000ff0008097812 */ /* 0x000fe400078ec0ff */
[----:B------:R-:W-:Y:S02]  /*0150*/  PRMT R10, R13, 0x9910, RZ ;  /* 0x000099100d0a7816 */ /* 0x000fe400000000ff */
[----:B------:R-:W-:Y:S02]  /*0160*/  LOP3.LUT R5, R5, 0xff00, RZ, 0xc0, !PT ;  /* 0x0000ff0005057812 */ /* 0x000fe400078ec0ff */
[----:B------:R-:W-:Y:S01]  /*0170*/  LOP3.LUT R7, R7, 0xff00, RZ, 0xc0, !PT ;  /* 0x0000ff0007077812 */ /* 0x000fe200078ec0ff */
[----:B------:R-:W-:Y:S01]  /*0180*/  IMAD.MOV.U32 R8, RZ, RZ, R10 ;  /* 0x000000ffff087224 */ /* 0x000fe200078e000a */
[----:B------:R-:W-:Y:S01]  /*0190*/  SHF.R.S32.HI R15, RZ, 0xe, R15 ;  /* 0x0000000eff0f7819 */ /* 0x000fe2000001140f */
[----:B------:R-:W-:Y:S02]  /*01a0*/  IMAD.IADD R5, R2, 0x1, -R5 ;  /* 0x0000000102057824 */ /* 0x000fe400078e0a05 */
[----:B------:R-:W-:Y:S01]  /*01b0*/  IMAD.IADD R4, R4, 0x1, -R7 ;  /* 0x0000000104047824 */ /* 0x000fe200078e0a07 */
[----:B------:R-:W-:Y:S01]  /*01c0*/  SHF.R.S32.HI R8, RZ, 0xf, R8 ;  /* 0x0000000fff087819 */ /* 0x000fe20000011408 */
[----:B------:R-:W-:Y:S01]  /*01d0*/  IMAD.IADD R2, R6, 0x1, -R9 ;  /* 0x0000000106027824 */ /* 0x000fe200078e0a09 */
[----:B------:R-:W-:Y:S01]  /*01e0*/  PRMT R9, R5, 0x9910, RZ ;  /* 0x0000991005097816 */ /* 0x000fe200000000ff */
[----:B------:R-:W1:Y:S01]  /*01f0*/  LDC.64 R6, c[0x0][0x220] ;  /* 0x00008800ff067b82 */ /* 0x000e620000000a00 */
[----:B------:R-:W-:-:S02]  /*0200*/  LOP3.LUT R8, R8, 0xffff, RZ, 0xc0, !PT ;  /* 0x0000ffff08087812 */ /* 0x000fc400078ec0ff */
[----:B------:R-:W-:Y:S02]  /*0210*/  PRMT R10, R4, 0x9910, RZ ;  /* 0x00009910040a7816 */ /* 0x000fe400000000ff */
[----:B------:R-:W-:Y:S02]  /*0220*/  LEA.HI R8, R8, R13, RZ, 0x13 ;  /* 0x0000000d08087211 */ /* 0x000fe400078f98ff */
[----:B------:R-:W-:Y:S02]  /*0230*/  SHF.R.S32.HI R9, RZ, 0xf, R9 ;  /* 0x0000000fff097819 */ /* 0x000fe40000011409 */
[----:B------:R-:W-:Y:S02]  /*0240*/  PRMT R11, R2, 0x9910, RZ ;  /* 0x00009910020b7816 */ /* 0x000fe400000000ff */
[----:B------:R-:W-:Y:S02]  /*0250*/  PRMT R14, R8, 0x9910, RZ ;  /* 0x00009910080e7816 */ /* 0x000fe400000000ff */
[----:B------:R-:W-:-:S02]  /*0260*/  SHF.R.S32.HI R10, RZ, 0xf, R10 ;  /* 0x0000000fff0a7819 */ /* 0x000fc4000001140a */
[----:B------:R-:W-:Y:S01]  /*0270*/  LOP3.LUT R12, R9, 0xffff, RZ, 0xc0, !PT ;  /* 0x0000ffff090c7812 */ /* 0x000fe200078ec0ff */
[----:B------:R-:W-:Y:S01]  /*0280*/  IMAD.MOV.U32 R9, RZ, RZ, R14 ;  /* 0x000000ffff097224 */ /* 0x000fe200078e000e */
[----:B------:R-:W-:Y:S02]  /*0290*/  SHF.R.S32.HI R8, RZ, 0xf, R11 ;  /* 0x0000000fff087819 */ /* 0x000fe4000001140b */
[----:B------:R-:W-:Y:S02]  /*02a0*/  LOP3.LUT R11, R10, 0xffff, RZ, 0xc0, !PT ;  /* 0x0000ffff0a0b7812 */ /* 0x000fe400078ec0ff */
[----:B------:R-:W-:Y:S02]  /*02b0*/  LEA.HI R5, R12, R5, RZ, 0x13 ;  /* 0x000000050c057211 */ /* 0x000fe400078f98ff */
[----:B------:R-:W-:Y:S02]  /*02c0*/  LOP3.LUT R17, R8, 0xffff, RZ, 0xc0, !PT ;  /* 0x0000ffff08117812 */ /* 0x000fe400078ec0ff */
[----:B------:R-:W-:-:S02]  /*02d0*/  LEA.HI R8, R11, R4, RZ, 0x13 ;  /* 0x000000040b087211 */ /* 0x000fc400078f98ff */
[----:B------:R-:W-:Y:S02]  /*02e0*/  SHF.R.S32.HI R4, RZ, 0x3, R9 ;  /* 0x00000003ff047819 */ /* 0x000fe40000011409 */
[----:B------:R-:W-:Y:S02]  /*02f0*/  PRMT R5, R5, 0x9910, RZ ;  /* 0x0000991005057816 */ /* 0x000fe400000000ff */
[----:B------:R-:W-:Y:S02]  /*0300*/  LEA.HI R3, R17, R2, RZ, 0x13 ;  /* 0x0000000211037211 */ /* 0x000fe400078f98ff */
[----:B------:R-:W-:Y:S01]  /*0310*/  PRMT R2, R4, 0x9910, RZ ;  /* 0x0000991004027816 */ /* 0x000fe200000000ff */
[----:B------:R-:W-:Y:S01]  /*0320*/  IMAD.MOV.U32 R4, RZ, RZ, R5 ;  /* 0x000000ffff047224 */ /* 0x000fe200078e0005 */
[----:B------:R-:W-:Y:S02]  /*0330*/  PRMT R8, R8, 0x9910, RZ ;  /* 0x0000991008087816 */ /* 0x000fe400000000ff */
[----:B------:R-:W-:Y:S01]  /*0340*/  PRMT R9, R3, 0x9910, RZ ;  /* 0x0000991003097816 */ /* 0x000fe200000000ff */
[----:B------:R-:W-:Y:S01]  /*0350*/  IMAD R21, R15, 0x20, R2 ;  /* 0x000000200f157824 */ /* 0x000fe200078e0202 */
[----:B------:R-:W-:Y:S01]  /*0360*/  SHF.R.S32.HI R3, RZ, 0x3, R4 ;  /* 0x00000003ff037819 */ /* 0x000fe20000011404 */
[----:B------:R-:W-:-:S02]  /*0370*/  IMAD.MOV.U32 R5, RZ, RZ, R8 ;  /* 0x000000ffff057224 */ /* 0x000fc400078e0008 */
[----:B------:R-:W-:Y:S01]  /*0380*/  IMAD.MOV.U32 R8, RZ, RZ, R9 ;  /* 0x000000ffff087224 */ /* 0x000fe200078e0009 */
[----:B------:R-:W-:Y:S01]  /*0390*/  PRMT R9, R3, 0x9910, RZ ;  /* 0x0000991003097816 */ /* 0x000fe200000000ff */
[----:B-1----:R-:W-:Y:S01]  /*03a0*/  IMAD.WIDE R2, R21, 0x4, R6 ;  /* 0x0000000415027825 */ /* 0x002fe200078e0206 */
[----:B------:R-:W-:Y:S02]  /*03b0*/  SHF.R.S32.HI R4, RZ, 0x3, R5 ;  /* 0x00000003ff047819 */ /* 0x000fe40000011405 */
[----:B------:R-:W-:Y:S02]  /*03c0*/  SHF.R.S32.HI R5, RZ, 0x3, R8 ;  /* 0x00000003ff057819 */ /* 0x000fe40000011408 */
[----:B------:R-:W-:Y:S01]  /*03d0*/  PRMT R8, R4, 0x9910, RZ ;  /* 0x0000991004087816 */ /* 0x000fe200000000ff */
[----:B------:R-:W-:Y:S01]  /*03e0*/  IMAD.MOV.U32 R4, RZ, RZ, R9 ;  /* 0x000000ffff047224 */ /* 0x000fe200078e0009 */
[----:B------:R-:W-:Y:S01]  /*03f0*/  PRMT R10, R5, 0x9910, RZ ;  /* 0x00009910050a7816 */ /* 0x000fe200000000ff */
[----:B------:R-:W3:Y:S02]  /*0400*/  LDG.E.EL R2, desc[UR4][R2.64] ;  /* 0x0000000402027981 */ /* 0x000ee4000c2e1900 */
[----:B------:R-:W-:-:S02]  /*0410*/  IMAD R25, R15, 0x20, R8 ;  /* 0x000000200f197824 */ /* 0x000fc400078e0208 */
[----:B------:R-:W-:Y:S01]  /*0420*/  IMAD R27, R15, 0x20, R4 ;  /* 0x000000200f1b7824 */ /* 0x000fe200078e0204 */
[----:B------:R-:W1:Y:S01]  /*0430*/  LDC.64 R8, c[0x0][0x230] ;  /* 0x00008c00ff087b82 */ /* 0x000e620000000a00 */
[----:B------:R-:W-:-:S04]  /*0440*/  IMAD.WIDE R28, R25, 0x4, R6 ;  /* 0x00000004191c7825 */ /* 0x000fc800078e0206 */
[----:B------:R-:W-:Y:S01]  /*0450*/  IMAD R15, R15, 0x20, R10 ;  /* 0x000000200f0f7824 */ /* 0x000fe200078e020a */
[----:B------:R4:W5:Y:S01]  /*0460*/  LDG.E.EL R16, desc[UR4][R28.64] ;  /* 0x000000041c107981 */ /* 0x000962000c2e1900 */
[--C-:B------:R-:W-:Y:S01]  /*0470*/  IMAD.WIDE R18, R27, 0x4, R6.reuse ;  /* 0x000000041b127825 */ /* 0x100fe200078e0206 */
[----:B------:R-:W1:Y:S04]  /*0480*/  LDC.64 R4, c[0x0][0x210] ;  /* 0x00008400ff047b82 */ /* 0x000e680000000a00 */
[----:B------:R-:W5:Y:S04]  /*0490*/  LDG.E.EL R17, desc[UR4][R18.64] ;  /* 0x0000000412117981 */ /* 0x000f68000c2e1900 */
[----:B------:R-:W1:Y:S01]  /*04a0*/  LDC.64 R10, c[0x0][0x228] ;  /* 0x00008a00ff0a7b82 */ /* 0x000e620000000a00 */
[----:B----4-:R-:W-:-:S05]  /*04b0*/  IMAD.WIDE R28, R15, 0x4, R6 ;  /* 0x000000040f1c7825 */ /* 0x010fca00078e0206 */
[----:B------:R4:W5:Y:S01]  /*04c0*/  LDG.E.EL R3, desc[UR4][R28.64] ;  /* 0x000000041c037981 */ /* 0x000962000c2e1900 */
[----:B--2---:R-:W-:-:S04]  /*04d0*/  IMAD.WIDE R20, R21, 0x4, R22 ;  /* 0x0000000415147825 */ /* 0x004fc800078e0216 */
[--C-:B------:R-:W-:Y:S02]  /*04e0*/  IMAD.WIDE R26, R27, 0x4, R22.reuse ;  /* 0x000000041b1a7825 */ /* 0x100fe400078e0216 */
[----:B------:R2:W5:Y:S02]  /*04f0*/  LDG.E.EL R21, desc[UR4][R20.64] ;  /* 0x0000000414157981 */ /* 0x000564000c2e1900 */
[----:B------:R-:W-:Y:S02]  /*0500*/  IMAD.WIDE R24, R25, 0x4, R22 ;  /* 0x0000000419187825 */ /* 0x000fe400078e0216 */
[----:B0-----:R-:W5:Y:S02]  /*0510*/  LDG.E.EL R18, desc[UR4][R26.64] ;  /* 0x000000041a127981 */ /* 0x001f64000c2e1900 */
[----:B-1----:R-:W-:Y:S02]  /*0520*/  IMAD.WIDE R4, R0, 0x4, R4 ;  /* 0x0000000400047825 */ /* 0x002fe400078e0204 */
[----:B------:R-:W5:Y:S02]  /*0530*/  LDG.E.EL R19, desc[UR4][R24.64] ;  /* 0x0000000418137981 */ /* 0x000f64000c2e1900 */
[----:B------:R-:W-:-:S02]  /*0540*/  IMAD.WIDE R22, R15, 0x4, R22 ;  /* 0x000000040f167825 */ /* 0x000fc400078e0216 */
[----:B------:R-:W5:Y:S02]  /*0550*/  LDG.E.128 R4, desc[UR4][R4.64] ;  /* 0x0000000404047981 */ /* 0x000f64000c1e1d00 */
[C---:B------:R-:W-:Y:S02]  /*0560*/  IMAD.WIDE R10, R13.reuse, 0x4, R10 ;  /* 0x000000040d0a7825 */ /* 0x040fe400078e020a */
[----:B------:R0:W5:Y:S02]  /*0570*/  LDG.E.EL R22, desc[UR4][R22.64] ;  /* 0x0000000416167981 */ /* 0x000164000c2e1900 */
[----:B------:R-:W-:Y:S02]  /*0580*/  IMAD.WIDE R12, R13, 0x4, R8 ;  /* 0x000000040d0c7825 */ /* 0x000fe400078e0208 */
[----:B------:R-:W5:Y:S04]  /*0590*/  LDG.E.EL.128 R8, desc[UR4][R10.64] ;  /* 0x000000040a087981 */ /* 0x000f68000c2e1d00 */
[----:B------:R-:W5:Y:S01]  /*05a0*/  LDG.E.EL.128 R12, desc[UR4][R12.64] ;  /* 0x000000040c0c7981 */ /* 0x000f62000c2e1d00 */
[----:B----4-:R-:W-:-:S04]  /*05b0*/  IMAD.MOV.U32 R29, RZ, RZ, 0x3b000000 ;  /* 0x3b000000ff1d7424 */ /* 0x010fc800078e00ff */
[----:B---3--:R-:W-:-:S04]  /*05c0*/  FFMA R28, R2, R29, 9.9999997473787516356e-06 ;  /* 0x3727c5ac021c7423 */ /* 0x008fc8000000001d */
[----:B--2---:R-:W1:Y:S01]  /*05d0*/  MUFU.RSQ R20, R28 ;  /* 0x0000001c00147308 */ /* 0x004e620000001400 */
[-C--:B-----5:R-:W-:Y:S01]  /*05e0*/  FFMA R16, R16, R29.reuse, 9.9999997473787516356e-06 ;  /* 0x3727c5ac10107423 */ /* 0x0a0fe2000000001d */
[----:B------:R-:W-:-:S06]  /*05f0*/  FFMA R17, R17, R29, 9.9999997473787516356e-06 ;  /* 0x3727c5ac11117423 */ /* 0x000fcc000000001d */
[----:B------:R-:W-:Y:S01]  /*0600*/  MUFU.RSQ R16, R16 ;  /* 0x0000001000107308 */ /* 0x000fe20000001400 */
[----:B0-----:R-:W-:-:S07]  /*0610*/  FFMA R23, R3, R29, 9.9999997473787516356e-06 ;  /* 0x3727c5ac03177423 */ /* 0x001fce000000001d */
[----:B------:R-:W0:Y:S01]  /*0620*/  MUFU.RSQ R17, R17 ;  /* 0x0000001100117308 */ /* 0x000e220000001400 */
[----:B------:R-:W2:Y:S07]  /*0630*/  LDC.64 R2, c[0x0][0x238] ;  /* 0x00008e00ff027b82 */ /* 0x000eae0000000a00 */
[----:B------:R-:W3:Y:S01]  /*0640*/  MUFU.RSQ R23, R23 ;  /* 0x0000001700177308 */ /* 0x000ee20000001400 */
[----:B------:R-:W-:Y:S01]  /*0650*/  FADD R21, R4, -R21 ;  /* 0x8000001504157221 */ /* 0x000fe20000000000 */
[----:B------:R-:W-:Y:S01]  /*0660*/  FADD R18, R5, -R18 ;  /* 0x8000001205127221 */ /* 0x000fe20000000000 */
[----:B------:R-:W-:Y:S01]  /*0670*/  FADD R19, R6, -R19 ;  /* 0x8000001306137221 */ /* 0x000fe20000000000 */
[----:B------:R-:W-:Y:S01]  /*0680*/  FADD R22, R7, -R22 ;  /* 0x8000001607167221 */ /* 0x000fe20000000000 */
[----:B-1----:R-:W-:Y:S01]  /*0690*/  FMUL R21, R20, R21 ;  /* 0x0000001514157220 */ /* 0x002fe20000400000 */
[----:B0-----:R-:W-:Y:S01]  /*06a0*/  FMUL R18, R17, R18 ;  /* 0x0000001211127220 */ /* 0x001fe20000400000 */
[----:B------:R-:W-:Y:S01]  /*06b0*/  FMUL R19, R16, R19 ;  /* 0x0000001310137220 */ /* 0x000fe20000400000 */
[----:B---3--:R-:W-:Y:S01]  /*06c0*/  FMUL R22, R23, R22 ;  /* 0x0000001617167220 */ /* 0x008fe20000400000 */
[----:B------:R-:W-:Y:S01]  /*06d0*/  FFMA R8, R8, R21, R12 ;  /* 0x0000001508087223 */ /* 0x000fe2000000000c */
[----:B------:R-:W-:Y:S01]  /*06e0*/  FFMA R9, R9, R18, R13 ;  /* 0x0000001209097223 */ /* 0x000fe2000000000d */
[----:B------:R-:W-:Y:S01]  /*06f0*/  FFMA R10, R10, R19, R14 ;  /* 0x000000130a0a7223 */ /* 0x000fe2000000000e */
[----:B------:R-:W-:-:S02]  /*0700*/  FFMA R11, R11, R22, R15 ;  /* 0x000000160b0b7223 */ /* 0x000fc4000000000f */
[----:B------:R-:W-:Y:S02]  /*0710*/  FSETP.GEU.AND P3, PT, R8, RZ, PT ;  /* 0x000000ff0800720b */ /* 0x000fe40003f6e000 */
[----:B------:R-:W-:Y:S02]  /*0720*/  FSETP.GEU.AND P2, PT, R9, RZ, PT ;  /* 0x000000ff0900720b */ /* 0x000fe40003f4e000 */
[----:B------:R-:W-:Y:S02]  /*0730*/  FSETP.GEU.AND P1, PT, R10, RZ, PT ;  /* 0x000000ff0a00720b */ /* 0x000fe40003f2e000 */
[----:B------:R-:W-:Y:S01]  /*0740*/  FSETP.GEU.AND P0, PT, R11, RZ, PT ;  /* 0x000000ff0b00720b */ /* 0x000fe20003f0e000 */
[----:B--2---:R-:W-:Y:S01]  /*0750*/  IMAD.WIDE R2, R0, 0x4, R2 ;  /* 0x0000000400027825 */ /* 0x004fe200078e0202 */
[----:B------:R-:W-:Y:S02]  /*0760*/  SEL R8, R8, RZ, P3 ;  /* 0x000000ff08087207 */ /* 0x000fe40001800000 */
[----:B------:R-:W-:-:S02]  /*0770*/  SEL R9, R9, RZ, P2 ;  /* 0x000000ff09097207 */ /* 0x000fc40001000000 */
[----:B------:R-:W-:Y:S02]  /*0780*/  SEL R10, R10, RZ, P1 ;  /* 0x000000ff0a0a7207 */ /* 0x000fe40000800000 */
[----:B------:R-:W-:-:S05]  /*0790*/  SEL R11, R11, RZ, P0 ;  /* 0x000000ff0b0b7207 */ /* 0x000fca0000000000 */
[----:B------:R-:W-:Y:S01]  /*07a0*/  STG.E.128 desc[UR4][R2.64], R8 ;  /* 0x0000000802007986 */ /* 0x000fe2000c101d04 */
[----:B------:R-:W-:Y:S05]  /*07b0*/  EXIT ;  /* 0x000000000000794d */ /* 0x000fea0003800000 */
.L_x_0:
[----:B------:R-:W-:-:S00]  /*07c0*/  BRA `(.L_x_0) ;  /* 0xfffffffc00fc7947 */ /* 0x000fc0000383ffff */
[----:B------:R-:W-:-:S00]  /*07d0*/  NOP ;  /* 0x0000000000007918 */ /* 0x000fc00000000000 */
        /* <DEDUP_REMOVED lines=10> */
.L_x_1:


//--------------------- .nv.global.init           --------------------------
	.section	.nv.global.init,"aw",@progbits
.nv.global.init:
	.type		_$_str,@object
	.size		_$_str,(.L_0 - _$_str)
_$_str:
        /*0000*/ 	.byte	0x5f, 0x5f, 0x43, 0x55, 0x44, 0x41, 0x5f, 0x46, 0x54, 0x5a, 0x00
.L_0:


//--------------------- .nv.constant0.triton_poi_fused_native_group_norm_relu_26 --------------------------
	.section	.nv.constant0.triton_poi_fused_native_group_norm_relu_26,"a",@progbits
	.sectionflags	@""
	.align	4
.nv.constant0.triton_poi_fused_native_group_norm_relu_26:
	.zero		580
